	.headerflags	@"EF_CUDA_TEXMODE_UNIFIED EF_CUDA_64BIT_ADDRESS EF_CUDA_SM86 EF_CUDA_VIRTUAL_SM(EF_CUDA_SM86)"
	.elftype	@"ET_EXEC"


//--------------------- .nv.info                  --------------------------
	.section	.nv.info,"",@"SHT_CUDA_INFO"
	.align	4


	//----- nvinfo : EIATTR_REGCOUNT
	.align		4
        /*0000*/ 	.byte	0x04, 0x2f
        /*0002*/ 	.short	(.L_1 - .L_0)
	.align		4
.L_0:
        /*0004*/ 	.word	index@(triton__0d1d2d3d4d5d6de7de)
        /*0008*/ 	.word	0x0000002c


	//----- nvinfo : EIATTR_MAX_STACK_SIZE
	.align		4
.L_1:
        /*000c*/ 	.byte	0x04, 0x23
        /*000e*/ 	.short	(.L_3 - .L_2)
	.align		4
.L_2:
        /*0010*/ 	.word	index@(triton__0d1d2d3d4d5d6de7de)
        /*0014*/ 	.word	0x00000000


	//----- nvinfo : EIATTR_MIN_STACK_SIZE
	.align		4
.L_3:
        /*0018*/ 	.byte	0x04, 0x12
        /*001a*/ 	.short	(.L_5 - .L_4)
	.align		4
.L_4:
        /*001c*/ 	.word	index@(triton__0d1d2d3d4d5d6de7de)
        /*0020*/ 	.word	0x00000000


	//----- nvinfo : EIATTR_FRAME_SIZE
	.align		4
.L_5:
        /*0024*/ 	.byte	0x04, 0x11
        /*0026*/ 	.short	(.L_7 - .L_6)
	.align		4
.L_6:
        /*0028*/ 	.word	index@(triton__0d1d2d3d4d5d6de7de)
        /*002c*/ 	.word	0x00000000
.L_7:


//--------------------- .nv.info.triton__0d1d2d3d4d5d6de7de --------------------------
	.section	.nv.info.triton__0d1d2d3d4d5d6de7de,"",@"SHT_CUDA_INFO"
	.align	4


	//----- nvinfo : EIATTR_CUDA_API_VERSION
	.align		4
        /*0000*/ 	.byte	0x04, 0x37
        /*0002*/ 	.short	(.L_9 - .L_8)
.L_8:
        /*0004*/ 	.word	0x0000007b


	//----- nvinfo : EIATTR_SW2861232_WAR
	.align		4
.L_9:
        /*0008*/ 	.byte	0x01, 0x35
	.zero		2


	//----- nvinfo : EIATTR_PARAM_CBANK
	.align		4
        /*000c*/ 	.byte	0x04, 0x0a
        /*000e*/ 	.short	(.L_11 - .L_10)
	.align		4
.L_10:
        /*0010*/ 	.word	index@(.nv.constant0.triton__0d1d2d3d4d5d6de7de)
        /*0014*/ 	.short	0x0160
        /*0016*/ 	.short	0x0038


	//----- nvinfo : EIATTR_CBANK_PARAM_SIZE
	.align		4
.L_11:
        /*0018*/ 	.byte	0x03, 0x19
        /*001a*/ 	.short	0x0038


	//----- nvinfo : EIATTR_KPARAM_INFO
	.align		4
        /*001c*/ 	.byte	0x04, 0x17
        /*001e*/ 	.short	(.L_13 - .L_12)
.L_12:
        /*0020*/ 	.word	0x00000000
        /*0024*/ 	.short	0x0007
        /*0026*/ 	.short	0x0034
        /*0028*/ 	.byte	0x00, 0xf0, 0x11, 0x00


	//----- nvinfo : EIATTR_KPARAM_INFO
	.align		4
.L_13:
        /*002c*/ 	.byte	0x04, 0x17
        /*002e*/ 	.short	(.L_15 - .L_14)
.L_14:
        /*0030*/ 	.word	0x00000000
        /*0034*/ 	.short	0x0006
        /*0036*/ 	.short	0x0030
        /*0038*/ 	.byte	0x00, 0xf0, 0x11, 0x00


	//----- nvinfo : EIATTR_KPARAM_INFO
	.align		4
.L_15:
        /*003c*/ 	.byte	0x04, 0x17
        /*003e*/ 	.short	(.L_17 - .L_16)
.L_16:
        /*0040*/ 	.word	0x00000000
        /*0044*/ 	.short	0x0005
        /*0046*/ 	.short	0x0028
        /*0048*/ 	.byte	0x00, 0xf0, 0x21, 0x00


	//----- nvinfo : EIATTR_KPARAM_INFO
	.align		4
.L_17:
        /*004c*/ 	.byte	0x04, 0x17
        /*004e*/ 	.short	(.L_19 - .L_18)
.L_18:
        /*0050*/ 	.word	0x00000000
        /*0054*/ 	.short	0x0004
        /*0056*/ 	.short	0x0020
        /*0058*/ 	.byte	0x00, 0xf0, 0x21, 0x00


	//----- nvinfo : EIATTR_KPARAM_INFO
	.align		4
.L_19:
        /*005c*/ 	.byte	0x04, 0x17
        /*005e*/ 	.short	(.L_21 - .L_20)
.L_20:
        /*0060*/ 	.word	0x00000000
        /*0064*/ 	.short	0x0003
        /*0066*/ 	.short	0x0018
        /*0068*/ 	.byte	0x00, 0xf0, 0x21, 0x00


	//----- nvinfo : EIATTR_KPARAM_INFO
	.align		4
.L_21:
        /*006c*/ 	.byte	0x04, 0x17
        /*006e*/ 	.short	(.L_23 - .L_22)
.L_22:
        /*0070*/ 	.word	0x00000000
        /*0074*/ 	.short	0x0002
        /*0076*/ 	.short	0x0010
        /*0078*/ 	.byte	0x00, 0xf0, 0x21, 0x00


	//----- nvinfo : EIATTR_KPARAM_INFO
	.align		4
.L_23:
        /*007c*/ 	.byte	0x04, 0x17
        /*007e*/ 	.short	(.L_25 - .L_24)
.L_24:
        /*0080*/ 	.word	0x00000000
        /*0084*/ 	.short	0x0001
        /*0086*/ 	.short	0x0008
        /*0088*/ 	.byte	0x00, 0xf0, 0x21, 0x00


	//----- nvinfo : EIATTR_KPARAM_INFO
	.align		4
.L_25:
        /*008c*/ 	.byte	0x04, 0x17
        /*008e*/ 	.short	(.L_27 - .L_26)
.L_26:
        /*0090*/ 	.word	0x00000000
        /*0094*/ 	.short	0x0000
        /*0096*/ 	.short	0x0000
        /*0098*/ 	.byte	0x00, 0xf0, 0x21, 0x00


	//----- nvinfo : EIATTR_MAXREG_COUNT
	.align		4
.L_27:
        /*009c*/ 	.byte	0x03, 0x1b
        /*009e*/ 	.short	0x00ff


	//----- nvinfo : EIATTR_EXIT_INSTR_OFFSETS
	.align		4
        /*00a0*/ 	.byte	0x04, 0x1c
        /*00a2*/ 	.short	(.L_29 - .L_28)


	//   ....[0]....
.L_28:
        /*00a4*/ 	.word	0x00001710


	//   ....[1]....
        /*00a8*/ 	.word	0x00001730


	//----- nvinfo : EIATTR_MAX_THREADS
	.align		4
.L_29:
        /*00ac*/ 	.byte	0x04, 0x05
        /*00ae*/ 	.short	(.L_31 - .L_30)
.L_30:
        /*00b0*/ 	.word	0x00000080
        /*00b4*/ 	.word	0x00000001
        /*00b8*/ 	.word	0x00000001
.L_31:


//--------------------- .nv.rel.action            --------------------------
	.section	.nv.rel.action,"",@"SHT_CUDA_RELOCINFO"
	.align	8
	.sectionentsize	8
        /*0000*/ 	.byte	0x73, 0x00, 0x00, 0x00, 0x00, 0x00, 0x00, 0x00, 0x00, 0x00, 0x00, 0x11, 0x25, 0x00, 0x05, 0x36


//--------------------- .nv.constant0.triton__0d1d2d3d4d5d6de7de --------------------------
	.section	.nv.constant0.triton__0d1d2d3d4d5d6de7de,"a",@progbits
	.align	4
.nv.constant0.triton__0d1d2d3d4d5d6de7de:
	.zero		408


//--------------------- .text.triton__0d1d2d3d4d5d6de7de --------------------------
	.section	.text.triton__0d1d2d3d4d5d6de7de,"ax",@progbits
	.sectionflags	@"SHF_BARRIERS=1"
	.sectioninfo	@"SHI_REGISTERS=44"
	.align	128
        .global         triton__0d1d2d3d4d5d6de7de
        .type           triton__0d1d2d3d4d5d6de7de,@function
        .size           triton__0d1d2d3d4d5d6de7de,(.L_x_1 - triton__0d1d2d3d4d5d6de7de)
        .other          triton__0d1d2d3d4d5d6de7de,@"STO_CUDA_ENTRY STV_DEFAULT"
triton__0d1d2d3d4d5d6de7de:
.text.triton__0d1d2d3d4d5d6de7de:
[----:B------:R-:W-:-:S02]  /*0000*/  IMAD.MOV.U32 R1, RZ, RZ, c[0x0][0x28] ;  /* 0x00000a00ff017624 */ /* 0x000fc400078e00ff */
[----:B------:R-:W0:Y:S01]  /*0010*/  S2R R35, SR_TID.X ;  /* 0x0000000000237919 */ /* 0x000e220000002100 */
[----:B------:R-:W-:Y:S01]  /*0020*/  IMAD.MOV.U32 R25, RZ, RZ, 0x2 ;  /* 0x00000002ff197424 */ /* 0x000fe200078e00ff */
[----:B------:R-:W-:Y:S01]  /*0030*/  ULDC.64 UR4, c[0x0][0x118] ;  /* 0x0000460000047ab9 */ /* 0x000fe20000000a00 */
[----:B------:R-:W-:Y:S01]  /*0040*/  IMAD.MOV.U32 R27, RZ, RZ, 0x4 ;  /* 0x00000004ff1b7424 */ /* 0x000fe200078e00ff */
[----:B------:R-:W1:Y:S04]  /*0050*/  S2R R34, SR_CTAID.Y ;  /* 0x0000000000227919 */ /* 0x000e680000002600 */
[----:B------:R-:W2:Y:S01]  /*0060*/  S2R R37, SR_CTAID.X ;  /* 0x0000000000257919 */ /* 0x000ea20000002500 */
[--C-:B0-----:R-:W-:Y:S02]  /*0070*/  SHF.R.U32.HI R38, RZ, 0x5, R35.reuse ;  /* 0x00000005ff267819 */ /* 0x101fe40000011623 */
[----:B------:R-:W-:-:S02]  /*0080*/  SHF.R.U32.HI R29, RZ, 0x2, R35 ;  /* 0x00000002ff1d7819 */ /* 0x000fc40000011623 */
[----:B------:R-:W-:Y:S01]  /*0090*/  SGXT.U32 R38, R38, 0x2 ;  /* 0x000000022626781a */ /* 0x000fe20000000000 */
[----:B-1----:R-:W-:Y:S01]  /*00a0*/  IMAD.SHL.U32 R36, R34, 0x20, RZ ;  /* 0x0000002022247824 */ /* 0x002fe200078e00ff */
[----:B------:R-:W-:Y:S01]  /*00b0*/  SGXT.U32 R29, R29, 0x3 ;  /* 0x000000031d1d781a */ /* 0x000fe20000000000 */
[----:B--2---:R-:W-:Y:S02]  /*00c0*/  IMAD.SHL.U32 R37, R37, 0x20, RZ ;  /* 0x0000002025257824 */ /* 0x004fe400078e00ff */
[----:B------:R-:W-:-:S05]  /*00d0*/  IMAD.SHL.U32 R0, R38, 0x8, RZ ;  /* 0x0000000826007824 */ /* 0x000fca00078e00ff */
[----:B------:R-:W-:Y:S01]  /*00e0*/  LOP3.LUT R29, R0, R29, RZ, 0xfc, !PT ;  /* 0x0000001d001d7212 */ /* 0x000fe200078efcff */
[----:B------:R-:W-:-:S03]  /*00f0*/  IMAD.SHL.U32 R0, R35, 0x8, RZ ;  /* 0x0000000823007824 */ /* 0x000fc600078e00ff */
[----:B------:R-:W-:Y:S02]  /*0100*/  LOP3.LUT R3, R36, R29, RZ, 0xfc, !PT ;  /* 0x0000001d24037212 */ /* 0x000fe400078efcff */
[----:B------:R-:W-:Y:S02]  /*0110*/  LOP3.LUT R0, R0, 0x18, RZ, 0xc0, !PT ;  /* 0x0000001800007812 */ /* 0x000fe400078ec0ff */
[----:B------:R-:W-:Y:S02]  /*0120*/  SHF.R.S32.HI R2, RZ, 0x1f, R3 ;  /* 0x0000001fff027819 */ /* 0x000fe40000011403 */
[----:B------:R-:W-:Y:S02]  /*0130*/  LOP3.LUT R28, R37, R0, RZ, 0xfc, !PT ;  /* 0x00000000251c7212 */ /* 0x000fe400078efcff */
[CC--:B------:R-:W-:Y:S02]  /*0140*/  LEA.HI R8, R2.reuse, R3.reuse, RZ, 0x9 ;  /* 0x0000000302087211 */ /* 0x0c0fe400078f48ff */
[----:B------:R-:W-:-:S02]  /*0150*/  LEA.HI R6, R2, R3, RZ, 0xb ;  /* 0x0000000302067211 */ /* 0x000fc400078f58ff */
[----:B------:R-:W-:Y:S02]  /*0160*/  SHF.R.S32.HI R4, RZ, 0x9, R8 ;  /* 0x00000009ff047819 */ /* 0x000fe40000011408 */
[----:B------:R-:W-:Y:S02]  /*0170*/  LOP3.LUT R8, R8, 0xfffe00, RZ, 0xc0, !PT ;  /* 0x00fffe0008087812 */ /* 0x000fe400078ec0ff */
[----:B------:R-:W-:-:S03]  /*0180*/  LEA.HI R5, R4, R4, RZ, 0x2 ;  /* 0x0000000404057211 */ /* 0x000fc600078f10ff */
[----:B------:R-:W-:Y:S01]  /*0190*/  IMAD.IADD R9, R3, 0x1, -R8 ;  /* 0x0000000103097824 */ /* 0x000fe200078e0a08 */
[----:B------:R-:W-:-:S05]  /*01a0*/  LOP3.LUT R5, R5, 0xfffffffc, RZ, 0xc0, !PT ;  /* 0xfffffffc05057812 */ /* 0x000fca00078ec0ff */
[----:B------:R-:W-:Y:S01]  /*01b0*/  IMAD.IADD R2, R4, 0x1, -R5 ;  /* 0x0000000104027824 */ /* 0x000fe200078e0a05 */
[C---:B------:R-:W-:Y:S01]  /*01c0*/  LOP3.LUT R4, R6.reuse, 0xfff800, RZ, 0xc0, !PT ;  /* 0x00fff80006047812 */ /* 0x040fe200078ec0ff */
[----:B------:R-:W-:-:S03]  /*01d0*/  IMAD.SHL.U32 R6, R6, 0x80, RZ ;  /* 0x0000008006067824 */ /* 0x000fc600078e00ff */
[----:B------:R-:W-:Y:S01]  /*01e0*/  ISETP.GE.AND P1, PT, R2, 0x2, PT ;  /* 0x000000020200780c */ /* 0x000fe20003f26270 */
[----:B------:R-:W-:Y:S01]  /*01f0*/  IMAD.IADD R4, R3, 0x1, -R4 ;  /* 0x0000000103047824 */ /* 0x000fe200078e0a04 */
[----:B------:R-:W-:Y:S02]  /*0200*/  LOP3.LUT R39, R6, 0xfffc0000, RZ, 0xc0, !PT ;  /* 0xfffc000006277812 */ /* 0x000fe400078ec0ff */
[----:B------:R-:W-:Y:S01]  /*0210*/  ISETP.GT.AND P3, PT, R28, 0x7f, !P1 ;  /* 0x0000007f1c00780c */ /* 0x000fe20004f64270 */
[----:B------:R-:W-:Y:S02]  /*0220*/  CS2R R6, SRZ ;  /* 0x0000000000067805 */ /* 0x000fe4000001ff00 */
[----:B------:R-:W-:Y:S01]  /*0230*/  IMAD R39, R4, 0x100, R39 ;  /* 0x0000010004277824 */ /* 0x000fe200078e0227 */
[----:B------:R-:W-:Y:S01]  /*0240*/  ISETP.LT.AND P4, PT, R28, 0x100, P3 ;  /* 0x000001001c00780c */ /* 0x000fe20001f81270 */
[----:B------:R-:W-:-:S03]  /*0250*/  CS2R R4, SRZ ;  /* 0x0000000000047805 */ /* 0x000fc6000001ff00 */
[--C-:B------:R-:W-:Y:S01]  /*0260*/  IADD3 R16, R39, -0x80, R28.reuse ;  /* 0xffffff8027107810 */ /* 0x100fe20007ffe01c */
[----:B------:R-:W-:-:S04]  /*0270*/  IMAD R30, R9, 0x100, R28 ;  /* 0x00000100091e7824 */ /* 0x000fc800078e021c */
[----:B------:R-:W-:Y:S01]  /*0280*/  IMAD.WIDE R16, R16, R25, c[0x0][0x160] ;  /* 0x0000580010107625 */ /* 0x000fe200078e0219 */
[----:B------:R-:W-:-:S04]  /*0290*/  IADD3 R22, R30, -0x80, RZ ;  /* 0xffffff801e167810 */ /* 0x000fc80007ffe0ff */
[----:B------:R0:W2:Y:S01]  /*02a0*/  @P4 LDG.E.EL.128 R4, [R16.64] ;  /* 0x0000000410044981 */ /* 0x0000a2000c2e1d00 */
[----:B------:R-:W-:Y:S01]  /*02b0*/  CS2R R8, SRZ ;  /* 0x0000000000087805 */ /* 0x000fe2000001ff00 */
[----:B------:R-:W-:Y:S01]  /*02c0*/  CS2R R10, SRZ ;  /* 0x00000000000a7805 */ /* 0x000fe2000001ff00 */
[----:B------:R-:W-:Y:S01]  /*02d0*/  IMAD.WIDE R22, R22, R27, c[0x0][0x170] ;  /* 0x00005c0016167625 */ /* 0x000fe200078e021b */
[C---:B------:R-:W-:Y:S01]  /*02e0*/  ISETP.LT.AND P2, PT, R28.reuse, 0x100, !P1 ;  /* 0x000001001c00780c */ /* 0x040fe20004f41270 */
[----:B------:R-:W-:Y:S01]  /*02f0*/  CS2R R12, SRZ ;  /* 0x00000000000c7805 */ /* 0x000fe2000001ff00 */
[----:B------:R-:W-:Y:S01]  /*0300*/  CS2R R14, SRZ ;  /* 0x00000000000e7805 */ /* 0x000fe2000001ff00 */
[----:B------:R-:W-:Y:S01]  /*0310*/  IMAD.IADD R24, R28, 0x1, R39 ;  /* 0x000000011c187824 */ /* 0x000fe200078e0227 */
[----:B------:R-:W3:Y:S03]  /*0320*/  @P4 LDG.E.EL.128 R8, [R22.64] ;  /* 0x0000000416084981 */ /* 0x000ee6000c2e1d00 */
[----:B------:R-:W-:Y:S01]  /*0330*/  IMAD.WIDE R24, R24, R25, c[0x0][0x160] ;  /* 0x0000580018187625 */ /* 0x000fe200078e0219 */
[----:B0-----:R-:W-:Y:S01]  /*0340*/  CS2R R16, SRZ ;  /* 0x0000000000107805 */ /* 0x001fe2000001ff00 */
[----:B------:R-:W-:-:S04]  /*0350*/  CS2R R18, SRZ ;  /* 0x0000000000127805 */ /* 0x000fc8000001ff00 */
[----:B------:R0:W4:Y:S01]  /*0360*/  @P2 LDG.E.EL.128 R12, [R24.64] ;  /* 0x00000004180c2981 */ /* 0x000122000c2e1d00 */
[----:B------:R-:W-:-:S05]  /*0370*/  IMAD.WIDE R20, R30, R27, c[0x0][0x168] ;  /* 0x00005a001e147625 */ /* 0x000fca00078e021b */
[----:B------:R1:W5:Y:S01]  /*0380*/  @P2 LDG.E.EL.128 R16, [R20.64] ;  /* 0x0000000414102981 */ /* 0x000362000c2e1d00 */
[----:B--2---:R-:W-:-:S05]  /*0390*/  SEL R26, R4, RZ, P4 ;  /* 0x000000ff041a7207 */ /* 0x004fca0002000000 */
[----:B------:R-:W-:Y:S01]  /*03a0*/  IMAD.U32 R4, R26, 0x10000, RZ ;  /* 0x000100001a047824 */ /* 0x000fe200078e00ff */
[----:B------:R-:W-:Y:S02]  /*03b0*/  SEL R5, R5, RZ, P4 ;  /* 0x000000ff05057207 */ /* 0x000fe40002000000 */
[----:B---3--:R-:W-:Y:S02]  /*03c0*/  SEL R23, R8, RZ, P4 ;  /* 0x000000ff08177207 */ /* 0x008fe40002000000 */
[----:B------:R-:W-:Y:S02]  /*03d0*/  LOP3.LUT R4, R4, 0x80000000, RZ, 0x3c, !PT ;  /* 0x8000000004047812 */ /* 0x000fe400078e3cff */
[----:B------:R-:W-:Y:S01]  /*03e0*/  PRMT R26, R26, 0x7632, R26 ;  /* 0x000076321a1a7816 */ /* 0x000fe2000000001a */
[----:B------:R-:W-:Y:S01]  /*03f0*/  IMAD.U32 R22, R5, 0x10000, RZ ;  /* 0x0001000005167824 */ /* 0x000fe200078e00ff */
[----:B0-----:R-:W-:Y:S01]  /*0400*/  SEL R25, R10, RZ, P4 ;  /* 0x000000ff0a197207 */ /* 0x001fe20002000000 */
[----:B------:R-:W-:-:S02]  /*0410*/  FFMA R10, R4, R23, RZ ;  /* 0x00000017040a7223 */ /* 0x000fc400000000ff */
[----:B------:R-:W-:Y:S01]  /*0420*/  IMAD.U32 R4, R26, 0x10000, RZ ;  /* 0x000100001a047824 */ /* 0x000fe200078e00ff */
[----:B------:R-:W-:Y:S02]  /*0430*/  LOP3.LUT R8, R22, 0x80000000, RZ, 0x3c, !PT ;  /* 0x8000000016087812 */ /* 0x000fe400078e3cff */
[----:B----4-:R-:W-:Y:S02]  /*0440*/  SEL R12, R12, RZ, P2 ;  /* 0x000000ff0c0c7207 */ /* 0x010fe40001000000 */
[----:B-1----:R-:W-:Y:S02]  /*0450*/  SEL R21, R9, RZ, P4 ;  /* 0x000000ff09157207 */ /* 0x002fe40002000000 */
[----:B------:R-:W-:Y:S01]  /*0460*/  LOP3.LUT R4, R4, 0x80000000, RZ, 0x3c, !PT ;  /* 0x8000000004047812 */ /* 0x000fe200078e3cff */
[----:B------:R-:W-:Y:S01]  /*0470*/  FFMA R8, R8, R25, RZ ;  /* 0x0000001908087223 */ /* 0x000fe200000000ff */
[C---:B------:R-:W-:Y:S01]  /*0480*/  IMAD.U32 R32, R12.reuse, 0x10000, RZ ;  /* 0x000100000c207824 */ /* 0x040fe200078e00ff */
[----:B------:R-:W-:-:S02]  /*0490*/  PRMT R12, R12, 0x7632, R12 ;  /* 0x000076320c0c7816 */ /* 0x000fc4000000000c */
[----:B------:R-:W-:Y:S01]  /*04a0*/  FFMA R4, R4, R21, RZ ;  /* 0x0000001504047223 */ /* 0x000fe200000000ff */
[----:B------:R-:W-:Y:S02]  /*04b0*/  FSEL R31, R8, RZ, P3 ;  /* 0x000000ff081f7208 */ /* 0x000fe40001800000 */
[----:B-----5:R-:W-:Y:S01]  /*04c0*/  SEL R16, R16, RZ, P2 ;  /* 0x000000ff10107207 */ /* 0x020fe20001000000 */
[----:B------:R-:W-:Y:S01]  /*04d0*/  IMAD.U32 R33, R12, 0x10000, RZ ;  /* 0x000100000c217824 */ /* 0x000fe200078e00ff */
[----:B------:R-:W-:Y:S02]  /*04e0*/  FSEL R9, R10, RZ, P3 ;  /* 0x000000ff0a097208 */ /* 0x000fe40001800000 */
[----:B------:R-:W-:Y:S02]  /*04f0*/  SEL R8, R17, RZ, P2 ;  /* 0x000000ff11087207 */ /* 0x000fe40001000000 */
[----:B------:R-:W-:Y:S01]  /*0500*/  FSEL R4, R4, RZ, P3 ;  /* 0x000000ff04047208 */ /* 0x000fe20001800000 */
[----:B------:R-:W-:Y:S01]  /*0510*/  FFMA R32, R32, R16, R9 ;  /* 0x0000001020207223 */ /* 0x000fe20000000009 */
[----:B------:R-:W-:-:S03]  /*0520*/  IADD3 R16, R30, 0x4, RZ ;  /* 0x000000041e107810 */ /* 0x000fc60007ffe0ff */
[----:B------:R-:W-:Y:S01]  /*0530*/  FFMA R33, R33, R8, R4 ;  /* 0x0000000821217223 */ /* 0x000fe20000000004 */
[----:B------:R-:W-:Y:S01]  /*0540*/  IADD3 R8, R30, -0x7c, RZ ;  /* 0xffffff841e087810 */ /* 0x000fe20007ffe0ff */
[----:B------:R-:W-:Y:S01]  /*0550*/  IMAD.WIDE R16, R16, R27, c[0x0][0x168] ;  /* 0x00005a0010107625 */ /* 0x000fe200078e021b */
[----:B------:R-:W-:-:S03]  /*0560*/  CS2R R24, SRZ ;  /* 0x0000000000187805 */ /* 0x000fc6000001ff00 */
[----:B------:R-:W-:Y:S02]  /*0570*/  IMAD.WIDE R8, R8, R27, c[0x0][0x170] ;  /* 0x00005c0008087625 */ /* 0x000fe400078e021b */
[----:B------:R-:W-:Y:S01]  /*0580*/  CS2R R26, SRZ ;  /* 0x00000000001a7805 */ /* 0x000fe2000001ff00 */
[----:B------:R-:W-:Y:S02]  /*0590*/  SEL R13, R13, RZ, P2 ;  /* 0x000000ff0d0d7207 */ /* 0x000fe40001000000 */
[----:B------:R-:W-:-:S03]  /*05a0*/  SEL R18, R18, RZ, P2 ;  /* 0x000000ff12127207 */ /* 0x000fc60001000000 */
[----:B------:R-:W2:Y:S01]  /*05b0*/  @P4 LDG.E.EL.128 R24, [R8.64] ;  /* 0x0000000408184981 */ /* 0x000ea2000c2e1d00 */
[----:B------:R-:W-:Y:S01]  /*05c0*/  IMAD.U32 R20, R13, 0x10000, RZ ;  /* 0x000100000d147824 */ /* 0x000fe200078e00ff */
[----:B------:R-:W-:-:S03]  /*05d0*/  CS2R R22, SRZ ;  /* 0x0000000000167805 */ /* 0x000fc6000001ff00 */
[----:B------:R-:W-:Y:S02]  /*05e0*/  FFMA R31, R20, R18, R31 ;  /* 0x00000012141f7223 */ /* 0x000fe4000000001f */
[----:B------:R-:W-:-:S06]  /*05f0*/  CS2R R20, SRZ ;  /* 0x0000000000147805 */ /* 0x000fcc000001ff00 */
[----:B------:R0:W3:Y:S01]  /*0600*/  @P2 LDG.E.EL.128 R20, [R16.64] ;  /* 0x0000000410142981 */ /* 0x0000e2000c2e1d00 */
[----:B------:R-:W-:-:S05]  /*0610*/  PRMT R5, R5, 0x7632, R5 ;  /* 0x0000763205057816 */ /* 0x000fca0000000005 */
[----:B------:R-:W-:Y:S01]  /*0620*/  IMAD.U32 R4, R5, 0x10000, RZ ;  /* 0x0001000005047824 */ /* 0x000fe200078e00ff */
[----:B------:R-:W-:Y:S02]  /*0630*/  SEL R11, R11, RZ, P4 ;  /* 0x000000ff0b0b7207 */ /* 0x000fe40002000000 */
[----:B------:R-:W-:Y:S02]  /*0640*/  SEL R12, R7, RZ, P4 ;  /* 0x000000ff070c7207 */ /* 0x000fe40002000000 */
[----:B------:R-:W-:Y:S02]  /*0650*/  LOP3.LUT R4, R4, 0x80000000, RZ, 0x3c, !PT ;  /* 0x8000000004047812 */ /* 0x000fe400078e3cff */
[----:B------:R-:W-:-:S03]  /*0660*/  SEL R6, R6, RZ, P4 ;  /* 0x000000ff06067207 */ /* 0x000fc60002000000 */
[----:B------:R-:W-:Y:S01]  /*0670*/  FFMA R7, R4, R11, RZ ;  /* 0x0000000b04077223 */ /* 0x000fe200000000ff */
[----:B------:R-:W-:Y:S02]  /*0680*/  IMAD.U32 R4, R12, 0x10000, RZ ;  /* 0x000100000c047824 */ /* 0x000fe400078e00ff */
[C---:B------:R-:W-:Y:S01]  /*0690*/  IMAD.U32 R5, R6.reuse, 0x10000, RZ ;  /* 0x0001000006057824 */ /* 0x040fe200078e00ff */
[----:B------:R-:W-:Y:S02]  /*06a0*/  PRMT R6, R6, 0x7632, R6 ;  /* 0x0000763206067816 */ /* 0x000fe40000000006 */
[----:B------:R-:W-:Y:S02]  /*06b0*/  LOP3.LUT R4, R4, 0x80000000, RZ, 0x3c, !PT ;  /* 0x8000000004047812 */ /* 0x000fe400078e3cff */
[----:B------:R-:W-:Y:S02]  /*06c0*/  LOP3.LUT R5, R5, 0x80000000, RZ, 0x3c, !PT ;  /* 0x8000000005057812 */ /* 0x000fe400078e3cff */
[----:B------:R-:W-:-:S02]  /*06d0*/  SEL R14, R14, RZ, P2 ;  /* 0x000000ff0e0e7207 */ /* 0x000fc40001000000 */
[----:B------:R-:W-:Y:S02]  /*06e0*/  SEL R15, R15, RZ, P2 ;  /* 0x000000ff0f0f7207 */ /* 0x000fe40001000000 */
[----:B------:R-:W-:Y:S02]  /*06f0*/  PRMT R13, R13, 0x7632, R13 ;  /* 0x000076320d0d7816 */ /* 0x000fe4000000000d */
[----:B------:R-:W-:Y:S02]  /*0700*/  ISETP.LT.AND P0, PT, R28, 0x80, !P1 ;  /* 0x000000801c00780c */ /* 0x000fe40004f01270 */
[----:B------:R-:W-:Y:S01]  /*0710*/  IADD3 R41, R39, 0x80, R28 ;  /* 0x0000008027297810 */ /* 0x000fe20007ffe01c */
[----:B------:R-:W-:Y:S01]  /*0720*/  IMAD.U32 R13, R13, 0x10000, RZ ;  /* 0x000100000d0d7824 */ /* 0x000fe200078e00ff */
[----:B------:R-:W-:Y:S01]  /*0730*/  SEL R19, R19, RZ, P2 ;  /* 0x000000ff13137207 */ /* 0x000fe20001000000 */
[----:B0-----:R-:W-:Y:S01]  /*0740*/  IMAD.MOV.U32 R17, RZ, RZ, 0x4 ;  /* 0x00000004ff117424 */ /* 0x001fe200078e00ff */
[----:B------:R-:W-:-:S02]  /*0750*/  IADD3 R18, R30, 0x80, RZ ;  /* 0x000000801e127810 */ /* 0x000fc40007ffe0ff */
[----:B--2---:R-:W-:Y:S02]  /*0760*/  SEL R9, R26, RZ, P4 ;  /* 0x000000ff1a097207 */ /* 0x004fe40002000000 */
[----:B------:R-:W-:-:S03]  /*0770*/  SEL R24, R24, RZ, P4 ;  /* 0x000000ff18187207 */ /* 0x000fc60002000000 */
[----:B------:R-:W-:Y:S01]  /*0780*/  FFMA R8, R4, R9, RZ ;  /* 0x0000000904087223 */ /* 0x000fe200000000ff */
[----:B------:R-:W-:Y:S01]  /*0790*/  IMAD.U32 R4, R6, 0x10000, RZ ;  /* 0x0001000006047824 */ /* 0x000fe200078e00ff */
[----:B------:R-:W-:Y:S01]  /*07a0*/  FFMA R5, R5, R24, RZ ;  /* 0x0000001805057223 */ /* 0x000fe200000000ff */
[----:B------:R-:W-:-:S03]  /*07b0*/  SEL R11, R25, RZ, P4 ;  /* 0x000000ff190b7207 */ /* 0x000fc60002000000 */
[----:B------:R-:W-:Y:S02]  /*07c0*/  LOP3.LUT R4, R4, 0x80000000, RZ, 0x3c, !PT ;  /* 0x8000000004047812 */ /* 0x000fe400078e3cff */
[----:B------:R-:W-:Y:S01]  /*07d0*/  FSEL R24, R5, RZ, P3 ;  /* 0x000000ff05187208 */ /* 0x000fe20001800000 */
[----:B------:R-:W-:Y:S01]  /*07e0*/  IMAD.U32 R9, R14, 0x10000, RZ ;  /* 0x000100000e097824 */ /* 0x000fe200078e00ff */
[----:B---3--:R-:W-:Y:S01]  /*07f0*/  SEL R20, R20, RZ, P2 ;  /* 0x000000ff14147207 */ /* 0x008fe20001000000 */
[----:B------:R-:W-:Y:S01]  /*0800*/  FFMA R4, R4, R11, RZ ;  /* 0x0000000b04047223 */ /* 0x000fe200000000ff */
[----:B------:R-:W-:Y:S02]  /*0810*/  SEL R22, R22, RZ, P2 ;  /* 0x000000ff16167207 */ /* 0x000fe40001000000 */
[----:B------:R-:W-:Y:S01]  /*0820*/  FSEL R5, R8, RZ, P3 ;  /* 0x000000ff08057208 */ /* 0x000fe20001800000 */
[----:B------:R-:W-:Y:S01]  /*0830*/  IMAD.U32 R8, R15, 0x10000, RZ ;  /* 0x000100000f087824 */ /* 0x000fe200078e00ff */
[----:B------:R-:W-:Y:S01]  /*0840*/  PRMT R14, R14, 0x7632, R14 ;  /* 0x000076320e0e7816 */ /* 0x000fe2000000000e */
[----:B------:R-:W-:Y:S01]  /*0850*/  FFMA R24, R9, R20, R24 ;  /* 0x0000001409187223 */ /* 0x000fe20000000018 */
[----:B------:R-:W-:Y:S01]  /*0860*/  FSEL R6, R7, RZ, P3 ;  /* 0x000000ff07067208 */ /* 0x000fe20001800000 */
[----:B------:R-:W-:Y:S01]  /*0870*/  FFMA R22, R8, R22, R5 ;  /* 0x0000001608167223 */ /* 0x000fe20000000005 */
[----:B------:R-:W-:Y:S01]  /*0880*/  IMAD.MOV.U32 R20, RZ, RZ, 0x2 ;  /* 0x00000002ff147424 */ /* 0x000fe200078e00ff */
[----:B------:R-:W-:Y:S01]  /*0890*/  SEL R5, R21, RZ, P2 ;  /* 0x000000ff15057207 */ /* 0x000fe20001000000 */
[----:B------:R-:W-:Y:S01]  /*08a0*/  IMAD.U32 R21, R14, 0x10000, RZ ;  /* 0x000100000e157824 */ /* 0x000fe200078e00ff */
[----:B------:R-:W-:Y:S01]  /*08b0*/  FSEL R4, R4, RZ, P3 ;  /* 0x000000ff04047208 */ /* 0x000fe20001800000 */
[----:B------:R-:W-:Y:S01]  /*08c0*/  CS2R R8, SRZ ;  /* 0x0000000000087805 */ /* 0x000fe2000001ff00 */
[----:B------:R-:W-:Y:S01]  /*08d0*/  CS2R R10, SRZ ;  /* 0x00000000000a7805 */ /* 0x000fe2000001ff00 */
[----:B------:R-:W-:Y:S01]  /*08e0*/  IMAD.WIDE R40, R41, R20, c[0x0][0x160] ;  /* 0x0000580029287625 */ /* 0x000fe200078e0214 */
[----:B------:R-:W-:Y:S01]  /*08f0*/  FFMA R25, R13, R19, R6 ;  /* 0x000000130d197223 */ /* 0x000fe20000000006 */
[----:B------:R-:W-:Y:S01]  /*0900*/  FFMA R21, R21, R5, R4 ;  /* 0x0000000515157223 */ /* 0x000fe20000000004 */
[----:B------:R-:W-:Y:S01]  /*0910*/  CS2R R6, SRZ ;  /* 0x0000000000067805 */ /* 0x000fe2000001ff00 */
[----:B------:R-:W-:Y:S01]  /*0920*/  CS2R R4, SRZ ;  /* 0x0000000000047805 */ /* 0x000fe2000001ff00 */
[----:B------:R-:W-:Y:S01]  /*0930*/  IMAD.WIDE R18, R18, R17, c[0x0][0x170] ;  /* 0x00005c0012127625 */ /* 0x000fe200078e0211 */
[----:B------:R-:W2:Y:S04]  /*0940*/  @P0 LDG.E.EL.128 R8, [R40.64] ;  /* 0x0000000428080981 */ /* 0x000ea8000c2e1d00 */
[----:B------:R0:W3:Y:S01]  /*0950*/  @P0 LDG.E.EL.128 R4, [R18.64] ;  /* 0x0000000412040981 */ /* 0x0000e2000c2e1d00 */
[----:B------:R-:W-:-:S05]  /*0960*/  PRMT R12, R12, 0x7632, R12 ;  /* 0x000076320c0c7816 */ /* 0x000fca000000000c */
[----:B------:R-:W-:Y:S01]  /*0970*/  IMAD.U32 R12, R12, 0x10000, RZ ;  /* 0x000100000c0c7824 */ /* 0x000fe200078e00ff */
[----:B------:R-:W-:-:S04]  /*0980*/  SEL R27, R27, RZ, P4 ;  /* 0x000000ff1b1b7207 */ /* 0x000fc80002000000 */
[----:B------:R-:W-:Y:S02]  /*0990*/  LOP3.LUT R12, R12, 0x80000000, RZ, 0x3c, !PT ;  /* 0x800000000c0c7812 */ /* 0x000fe400078e3cff */
[----:B------:R-:W-:-:S03]  /*09a0*/  PRMT R15, R15, 0x7632, R15 ;  /* 0x000076320f0f7816 */ /* 0x000fc6000000000f */
[----:B------:R-:W-:Y:S01]  /*09b0*/  FFMA R12, R12, R27, RZ ;  /* 0x0000001b0c0c7223 */ /* 0x000fe200000000ff */
[----:B0-----:R-:W-:Y:S01]  /*09c0*/  IMAD.SHL.U32 R19, R35, 0x4, RZ ;  /* 0x0000000423137824 */ /* 0x001fe200078e00ff */
[----:B------:R-:W-:Y:S01]  /*09d0*/  SEL R23, R23, RZ, P2 ;  /* 0x000000ff17177207 */ /* 0x000fe20001000000 */
[----:B------:R-:W-:Y:S02]  /*09e0*/  IMAD.U32 R15, R15, 0x10000, RZ ;  /* 0x000100000f0f7824 */ /* 0x000fe400078e00ff */
[----:B------:R-:W-:Y:S02]  /*09f0*/  FSEL R12, R12, RZ, P3 ;  /* 0x000000ff0c0c7208 */ /* 0x000fe40001800000 */
[----:B------:R-:W-:-:S03]  /*0a00*/  LOP3.LUT R19, R19, 0x1c, RZ, 0xc0, !PT ;  /* 0x0000001c13137812 */ /* 0x000fc600078ec0ff */
[----:B------:R-:W-:Y:S01]  /*0a10*/  FFMA R23, R15, R23, R12 ;  /* 0x000000170f177223 */ /* 0x000fe2000000000c */
[----:B------:R-:W-:Y:S01]  /*0a20*/  LOP3.LUT R18, R36, R19, RZ, 0xfc, !PT ;  /* 0x0000001324127212 */ /* 0x000fe200078efcff */
[----:B------:R-:W-:Y:S01]  /*0a30*/  CS2R R14, SRZ ;  /* 0x00000000000e7805 */ /* 0x000fe2000001ff00 */
[----:B------:R-:W-:Y:S01]  /*0a40*/  IMAD.SHL.U32 R27, R38, 0x4, RZ ;  /* 0x00000004261b7824 */ /* 0x000fe200078e00ff */
[----:B--2---:R-:W-:Y:S02]  /*0a50*/  SEL R8, R8, RZ, P0 ;  /* 0x000000ff08087207 */ /* 0x004fe40000000000 */
[----:B------:R-:W-:Y:S02]  /*0a60*/  SEL R16, R9, RZ, P0 ;  /* 0x000000ff09107207 */ /* 0x000fe40000000000 */
[----:B---3--:R-:W-:Y:S02]  /*0a70*/  SEL R9, R4, RZ, P0 ;  /* 0x000000ff04097207 */ /* 0x008fe40000000000 */
[C---:B------:R-:W-:Y:S01]  /*0a80*/  PRMT R4, R8.reuse, 0x7632, R4 ;  /* 0x0000763208047816 */ /* 0x040fe20000000004 */
[----:B------:R-:W-:Y:S01]  /*0a90*/  IMAD.U32 R26, R8, 0x10000, RZ ;  /* 0x00010000081a7824 */ /* 0x000fe200078e00ff */
[----:B------:R-:W-:-:S03]  /*0aa0*/  SEL R5, R5, RZ, P0 ;  /* 0x000000ff05057207 */ /* 0x000fc60000000000 */
[----:B------:R-:W-:Y:S01]  /*0ab0*/  IMAD.U32 R4, R4, 0x10000, RZ ;  /* 0x0001000004047824 */ /* 0x000fe200078e00ff */
[----:B------:R-:W-:Y:S01]  /*0ac0*/  SEL R13, R6, RZ, P0 ;  /* 0x000000ff060d7207 */ /* 0x000fe20000000000 */
[----:B------:R-:W-:Y:S01]  /*0ad0*/  FMUL R26, R26, R9 ;  /* 0x000000091a1a7220 */ /* 0x000fe20000400000 */
[----:B------:R-:W-:Y:S01]  /*0ae0*/  IMAD.U32 R8, R16, 0x10000, RZ ;  /* 0x0001000010087824 */ /* 0x000fe200078e00ff */
[----:B------:R-:W-:Y:S01]  /*0af0*/  FMUL R9, R4, R5 ;  /* 0x0000000504097220 */ /* 0x000fe20000400000 */
[----:B------:R-:W-:Y:S02]  /*0b00*/  IADD3 R4, R30, 0x84, RZ ;  /* 0x000000841e047810 */ /* 0x000fe40007ffe0ff */
[----:B------:R-:W-:Y:S01]  /*0b10*/  SHF.R.S32.HI R6, RZ, 0x1a, R34 ;  /* 0x0000001aff067819 */ /* 0x000fe20000011422 */
[----:B------:R-:W-:Y:S01]  /*0b20*/  FMUL R8, R8, R13 ;  /* 0x0000000d08087220 */ /* 0x000fe20000400000 */
[----:B------:R-:W-:Y:S01]  /*0b30*/  SHF.R.U32.HI R34, RZ, 0x3, R35 ;  /* 0x00000003ff227819 */ /* 0x000fe20000011623 */
[----:B------:R-:W-:Y:S01]  /*0b40*/  CS2R R12, SRZ ;  /* 0x00000000000c7805 */ /* 0x000fe2000001ff00 */
[----:B------:R-:W-:Y:S01]  /*0b50*/  IMAD.WIDE R4, R4, R17, c[0x0][0x170] ;  /* 0x00005c0004047625 */ /* 0x000fe200078e0211 */
[----:B------:R-:W-:-:S04]  /*0b60*/  SGXT R35, R6, 0x1 ;  /* 0x000000010623781a */ /* 0x000fc80000000200 */
[----:B------:R-:W-:Y:S01]  /*0b70*/  LEA.HI R35, R35, R18, RZ, 0xb ;  /* 0x0000001223237211 */ /* 0x000fe200078f58ff */
[----:B------:R0:W2:Y:S04]  /*0b80*/  @P0 LDG.E.EL.128 R12, [R4.64] ;  /* 0x00000004040c0981 */ /* 0x0000a8000c2e1d00 */
[----:B------:R-:W-:Y:S01]  /*0b90*/  IMAD.SHL.U32 R35, R35, 0x40, RZ ;  /* 0x0000004023237824 */ /* 0x000fe200078e00ff */
[----:B0-----:R-:W-:-:S04]  /*0ba0*/  SHF.R.S32.HI R5, RZ, 0x1f, R18 ;  /* 0x0000001fff057819 */ /* 0x001fc80000011412 */
[-C--:B------:R-:W-:Y:S02]  /*0bb0*/  LEA.HI R5, R5, R18.reuse, RZ, 0x9 ;  /* 0x0000001205057211 */ /* 0x080fe400078f48ff */
[----:B------:R-:W-:Y:S02]  /*0bc0*/  LOP3.LUT R35, R35, 0xfffe0000, RZ, 0xc0, !PT ;  /* 0xfffe000023237812 */ /* 0x000fe400078ec0ff */
[----:B------:R-:W-:Y:S02]  /*0bd0*/  LOP3.LUT R4, R5, 0xfffffe00, RZ, 0xc0, !PT ;  /* 0xfffffe0005047812 */ /* 0x000fe400078ec0ff */
[----:B------:R-:W-:Y:S02]  /*0be0*/  SGXT.U32 R34, R34, 0x2 ;  /* 0x000000022222781a */ /* 0x000fe40000000000 */
[----:B------:R-:W-:Y:S02]  /*0bf0*/  IADD3 R18, R35, R18, -R4 ;  /* 0x0000001223127210 */ /* 0x000fe40007ffe804 */
[----:B------:R-:W-:-:S02]  /*0c00*/  SHF.R.S32.HI R4, RZ, 0x9, R5 ;  /* 0x00000009ff047819 */ /* 0x000fc40000011405 */
[----:B------:R-:W-:Y:S02]  /*0c10*/  LOP3.LUT R34, R27, R34, RZ, 0xfc, !PT ;  /* 0x000000221b227212 */ /* 0x000fe400078efcff */
[----:B------:R-:W-:Y:S02]  /*0c20*/  LOP3.LUT R4, R4, 0x80000003, RZ, 0xc0, !PT ;  /* 0x8000000304047812 */ /* 0x000fe400078ec0ff */
[----:B------:R-:W-:Y:S02]  /*0c30*/  LOP3.LUT R5, R37, R34, RZ, 0xfc, !PT ;  /* 0x0000002225057212 */ /* 0x000fe400078efcff */
[----:B------:R-:W-:Y:S02]  /*0c40*/  ISETP.NE.AND P4, PT, R4, 0x2, PT ;  /* 0x000000020400780c */ /* 0x000fe40003f85270 */
[----:B------:R-:W-:Y:S02]  /*0c50*/  PRMT R16, R16, 0x7632, R16 ;  /* 0x0000763210107816 */ /* 0x000fe40000000010 */
[----:B------:R-:W-:-:S02]  /*0c60*/  ISETP.LT.AND P2, PT, R5, 0x100, !P4 ;  /* 0x000001000500780c */ /* 0x000fc40006741270 */
[----:B------:R-:W-:Y:S01]  /*0c70*/  SEL R7, R7, RZ, P0 ;  /* 0x000000ff07077207 */ /* 0x000fe20000000000 */
[----:B------:R-:W-:Y:S01]  /*0c80*/  IMAD.U32 R16, R16, 0x10000, RZ ;  /* 0x0001000010107824 */ /* 0x000fe200078e00ff */
[----:B------:R-:W-:Y:S01]  /*0c90*/  LOP3.LUT R37, R37, 0x10, R34, 0xfe, !PT ;  /* 0x0000001025257812 */ /* 0x000fe200078efe22 */
[--C-:B------:R-:W-:Y:S02]  /*0ca0*/  IMAD R36, R5, 0x200, R18.reuse ;  /* 0x0000020005247824 */ /* 0x100fe400078e0212 */
[----:B------:R-:W-:Y:S01]  /*0cb0*/  FMUL R27, R16, R7 ;  /* 0x00000007101b7220 */ /* 0x000fe20000400000 */
[C---:B------:R-:W-:Y:S01]  /*0cc0*/  ISETP.LT.AND P3, PT, R37.reuse, 0x100, !P4 ;  /* 0x000001002500780c */ /* 0x040fe20006761270 */
[----:B------:R-:W-:Y:S01]  /*0cd0*/  IMAD R18, R37, 0x200, R18 ;  /* 0x0000020025127824 */ /* 0x000fe200078e0212 */
[----:B------:R-:W-:Y:S01]  /*0ce0*/  CS2R R4, SRZ ;  /* 0x0000000000047805 */ /* 0x000fe2000001ff00 */
[----:B------:R-:W-:Y:S01]  /*0cf0*/  CS2R R6, SRZ ;  /* 0x0000000000067805 */ /* 0x000fe2000001ff00 */
[----:B------:R-:W-:-:S05]  /*0d00*/  IMAD.WIDE R36, R36, R17, c[0x0][0x178] ;  /* 0x00005e0024247625 */ /* 0x000fca00078e0211 */
[----:B------:R-:W3:Y:S01]  /*0d10*/  @P2 LDG.E.EL.128 R4, [R36.64] ;  /* 0x0000000424042981 */ /* 0x000ee2000c2e1d00 */
[----:B------:R-:W-:Y:S01]  /*0d20*/  IMAD R34, R19, 0x21, R34 ;  /* 0x0000002113227824 */ /* 0x000fe200078e0222 */
[----:B---3--:R-:W-:Y:S02]  /*0d30*/  SEL R4, R4, RZ, P2 ;  /* 0x000000ff04047207 */ /* 0x008fe40001000000 */
[----:B------:R-:W-:Y:S02]  /*0d40*/  SEL R5, R5, RZ, P2 ;  /* 0x000000ff05057207 */ /* 0x000fe40001000000 */
[----:B------:R-:W-:Y:S02]  /*0d50*/  FSEL R35, R4, RZ, !P4 ;  /* 0x000000ff04237208 */ /* 0x000fe40006000000 */
[----:B------:R-:W-:Y:S01]  /*0d60*/  FSEL R39, R5, RZ, !P4 ;  /* 0x000000ff05277208 */ /* 0x000fe20006000000 */
[----:B------:R-:W-:Y:S02]  /*0d70*/  IMAD.WIDE R4, R18, R17, c[0x0][0x178] ;  /* 0x00005e0012047625 */ /* 0x000fe400078e0211 */
[----:B------:R-:W-:Y:S01]  /*0d80*/  CS2R R16, SRZ ;  /* 0x0000000000107805 */ /* 0x000fe2000001ff00 */
[----:B------:R-:W-:-:S06]  /*0d90*/  CS2R R18, SRZ ;  /* 0x0000000000127805 */ /* 0x000fcc000001ff00 */
[----:B------:R0:W3:Y:S01]  /*0da0*/  @P3 LDG.E.EL.128 R16, [R4.64] ;  /* 0x0000000404103981 */ /* 0x0000e2000c2e1d00 */
[----:B------:R-:W-:-:S04]  /*0db0*/  SHF.R.S32.HI R36, RZ, 0x1f, R3 ;  /* 0x0000001fff247819 */ /* 0x000fc80000011403 */
[----:B------:R-:W-:Y:S01]  /*0dc0*/  LEA.HI R36, R36, R3, RZ, 0xb ;  /* 0x0000000324247211 */ /* 0x000fe200078f58ff */
[----:B------:R1:W-:Y:S04]  /*0dd0*/  STS [R34.X4], R35 ;  /* 0x0000002322007388 */ /* 0x0003e80000004800 */
[----:B------:R-:W-:Y:S01]  /*0de0*/  IMAD.SHL.U32 R36, R36, 0x80, RZ ;  /* 0x0000008024247824 */ /* 0x000fe200078e00ff */
[----:B------:R-:W-:Y:S02]  /*0df0*/  SEL R37, R7, RZ, P2 ;  /* 0x000000ff07257207 */ /* 0x000fe40001000000 */
[----:B------:R-:W-:Y:S02]  /*0e00*/  SEL R6, R6, RZ, P2 ;  /* 0x000000ff06067207 */ /* 0x000fe40001000000 */
[----:B-1----:R-:W-:-:S02]  /*0e10*/  LOP3.LUT R35, R36, 0xfffc0000, RZ, 0xc0, !PT ;  /* 0xfffc000024237812 */ /* 0x002fc400078ec0ff */
[----:B------:R-:W-:Y:S02]  /*0e20*/  ISETP.GT.AND P2, PT, R2, 0x2, PT ;  /* 0x000000020200780c */ /* 0x000fe40003f44270 */
[----:B------:R-:W-:Y:S01]  /*0e30*/  FSEL R37, R37, RZ, !P4 ;  /* 0x000000ff25257208 */ /* 0x000fe20006000000 */
[----:B------:R-:W-:Y:S01]  /*0e40*/  IMAD.IADD R35, R35, 0x1, R30 ;  /* 0x0000000123237824 */ /* 0x000fe200078e021e */
[----:B------:R-:W-:Y:S01]  /*0e50*/  FSEL R7, R6, RZ, !P4 ;  /* 0x000000ff06077208 */ /* 0x000fe20006000000 */
[----:B------:R-:W-:Y:S04]  /*0e60*/  STS [R34.X4+0x84], R39 ;  /* 0x0000842722007388 */ /* 0x000fe80000004800 */
[----:B------:R1:W-:Y:S01]  /*0e70*/  STS [R34.X4+0x18c], R37 ;  /* 0x00018c2522007388 */ /* 0x0003e20000004800 */
[----:B0-----:R-:W-:-:S03]  /*0e80*/  CS2R R4, SRZ ;  /* 0x0000000000047805 */ /* 0x001fc6000001ff00 */
[----:B------:R0:W-:Y:S01]  /*0e90*/  STS [R34.X4+0x108], R7 ;  /* 0x0001080722007388 */ /* 0x0001e20000004800 */
[C---:B-1----:R-:W-:Y:S01]  /*0ea0*/  IMAD.WIDE R36, R35.reuse, R20, c[0x0][0x180] ;  /* 0x0000600023247625 */ /* 0x042fe200078e0214 */
[----:B------:R-:W-:Y:S01]  /*0eb0*/  IADD3 R35, R35, 0x20000, RZ ;  /* 0x0002000023237810 */ /* 0x000fe20007ffe0ff */
[----:B0-----:R-:W-:Y:S01]  /*0ec0*/  CS2R R6, SRZ ;  /* 0x0000000000067805 */ /* 0x001fe2000001ff00 */
[----:B---3--:R-:W-:Y:S02]  /*0ed0*/  SEL R17, R17, RZ, P3 ;  /* 0x000000ff11117207 */ /* 0x008fe40001800000 */
[----:B------:R-:W-:Y:S02]  /*0ee0*/  SEL R19, R19, RZ, P3 ;  /* 0x000000ff13137207 */ /* 0x000fe40001800000 */
[----:B------:R-:W-:Y:S02]  /*0ef0*/  SEL R16, R16, RZ, P3 ;  /* 0x000000ff10107207 */ /* 0x000fe40001800000 */
[----:B------:R-:W-:-:S02]  /*0f00*/  SEL R18, R18, RZ, P3 ;  /* 0x000000ff12127207 */ /* 0x000fc40001800000 */
[----:B------:R-:W-:Y:S02]  /*0f10*/  ISETP.LT.AND P3, PT, R28, 0x100, P2 ;  /* 0x000001001c00780c */ /* 0x000fe40001761270 */
[----:B------:R-:W-:Y:S02]  /*0f20*/  FSEL R17, R17, RZ, !P4 ;  /* 0x000000ff11117208 */ /* 0x000fe40006000000 */
[----:B------:R-:W-:Y:S02]  /*0f30*/  FSEL R19, R19, RZ, !P4 ;  /* 0x000000ff13137208 */ /* 0x000fe40006000000 */
[----:B------:R-:W-:Y:S02]  /*0f40*/  FSEL R39, R16, RZ, !P4 ;  /* 0x000000ff10277208 */ /* 0x000fe40006000000 */
[----:B------:R-:W-:Y:S01]  /*0f50*/  FSEL R41, R18, RZ, !P4 ;  /* 0x000000ff12297208 */ /* 0x000fe20006000000 */
[----:B------:R0:W-:Y:S04]  /*0f60*/  STS [R34.X4+0xc4], R17 ;  /* 0x0000c41122007388 */ /* 0x0001e80000004800 */
[----:B------:R1:W-:Y:S04]  /*0f70*/  STS [R34.X4+0x1cc], R19 ;  /* 0x0001cc1322007388 */ /* 0x0003e80000004800 */
[----:B------:R-:W-:Y:S01]  /*0f80*/  STS [R34.X4+0x40], R39 ;  /* 0x0000402722007388 */ /* 0x000fe20000004800 */
[----:B0-----:R-:W-:-:S03]  /*0f90*/  CS2R R16, SRZ ;  /* 0x0000000000107805 */ /* 0x001fc6000001ff00 */
[----:B------:R-:W-:Y:S01]  /*0fa0*/  STS [R34.X4+0x148], R41 ;  /* 0x0001482922007388 */ /* 0x000fe20000004800 */
[----:B-1----:R-:W-:-:S03]  /*0fb0*/  CS2R R18, SRZ ;  /* 0x0000000000127805 */ /* 0x002fc6000001ff00 */
[----:B------:R-:W-:Y:S06]  /*0fc0*/  BAR.SYNC 0x0 ;  /* 0x0000000000007b1d */ /* 0x000fec0000000000 */
[----:B------:R-:W-:Y:S01]  /*0fd0*/  IMAD.WIDE R34, R35, R20, c[0x0][0x180] ;  /* 0x0000600023227625 */ /* 0x000fe200078e0214 */
[----:B------:R-:W3:Y:S04]  /*0fe0*/  @P3 LDG.E.EL.128 R4, [R36.64] ;  /* 0x0000000424043981 */ /* 0x000ee8000c2e1d00 */
[----:B------:R-:W4:Y:S01]  /*0ff0*/  @P3 LDG.E.EL.128 R16, [R34.64] ;  /* 0x0000000422103981 */ /* 0x000f22000c2e1d00 */
[----:B------:R-:W-:-:S02]  /*1000*/  FSEL R8, R8, RZ, P0 ;  /* 0x000000ff08087208 */ /* 0x000fc40000000000 */
[----:B------:R-:W-:Y:S02]  /*1010*/  SEL R11, R11, RZ, P0 ;  /* 0x000000ff0b0b7207 */ /* 0x000fe40000000000 */
[----:B------:R-:W-:Y:S01]  /*1020*/  SEL R10, R10, RZ, P0 ;  /* 0x000000ff0a0a7207 */ /* 0x000fe20000000000 */
[--C-:B------:R-:W-:Y:S01]  /*1030*/  FADD R31, R31, R8.reuse ;  /* 0x000000081f1f7221 */ /* 0x100fe20000000000 */
[----:B------:R-:W-:Y:S02]  /*1040*/  ISETP.NE.AND P4, PT, R2, 0x2, PT ;  /* 0x000000020200780c */ /* 0x000fe40003f85270 */
[----:B------:R-:W-:Y:S01]  /*1050*/  PRMT R8, R11, 0x7632, R8 ;  /* 0x000076320b087816 */ /* 0x000fe20000000008 */
[----:B------:R-:W-:Y:S01]  /*1060*/  IMAD R0, R29, 0x21, R0 ;  /* 0x000000211d007824 */ /* 0x000fe200078e0200 */
[----:B------:R-:W-:Y:S02]  /*1070*/  PRMT R2, R10, 0x7632, R2 ;  /* 0x000076320a027816 */ /* 0x000fe40000000002 */
[----:B------:R-:W-:Y:S01]  /*1080*/  FSEL R29, R26, RZ, P0 ;  /* 0x000000ff1a1d7208 */ /* 0x000fe20000000000 */
[----:B------:R-:W-:Y:S01]  /*1090*/  IMAD.U32 R8, R8, 0x10000, RZ ;  /* 0x0001000008087824 */ /* 0x000fe200078e00ff */
[----:B--2---:R-:W-:-:S02]  /*10a0*/  SEL R12, R12, RZ, P0 ;  /* 0x000000ff0c0c7207 */ /* 0x004fc40000000000 */
[----:B------:R-:W-:Y:S02]  /*10b0*/  SEL R15, R15, RZ, P0 ;  /* 0x000000ff0f0f7207 */ /* 0x000fe40000000000 */
[----:B------:R-:W-:Y:S01]  /*10c0*/  FSEL R26, R9, RZ, P0 ;  /* 0x000000ff091a7208 */ /* 0x000fe20000000000 */
[----:B------:R-:W-:Y:S01]  /*10d0*/  IMAD.U32 R9, R10, 0x10000, RZ ;  /* 0x000100000a097824 */ /* 0x000fe200078e00ff */
[----:B------:R-:W-:Y:S01]  /*10e0*/  SEL R13, R13, RZ, P0 ;  /* 0x000000ff0d0d7207 */ /* 0x000fe20000000000 */
[----:B------:R-:W-:Y:S01]  /*10f0*/  IMAD.U32 R2, R2, 0x10000, RZ ;  /* 0x0001000002027824 */ /* 0x000fe200078e00ff */
[----:B------:R-:W-:Y:S01]  /*1100*/  SEL R14, R14, RZ, P0 ;  /* 0x000000ff0e0e7207 */ /* 0x000fe20000000000 */
[----:B------:R-:W-:Y:S01]  /*1110*/  FMUL R12, R9, R12 ;  /* 0x0000000c090c7220 */ /* 0x000fe20000400000 */
[----:B------:R-:W-:Y:S01]  /*1120*/  FMUL R15, R8, R15 ;  /* 0x0000000f080f7220 */ /* 0x000fe20000400000 */
[----:B------:R-:W-:Y:S01]  /*1130*/  IMAD.U32 R11, R11, 0x10000, RZ ;  /* 0x000100000b0b7824 */ /* 0x000fe200078e00ff */
[----:B------:R-:W-:Y:S01]  /*1140*/  FMUL R13, R2, R13 ;  /* 0x0000000d020d7220 */ /* 0x000fe20000400000 */
[----:B------:R-:W-:Y:S01]  /*1150*/  FADD R33, R33, R26 ;  /* 0x0000001a21217221 */ /* 0x000fe20000000000 */
[----:B------:R-:W-:Y:S01]  /*1160*/  FSEL R9, R12, RZ, P0 ;  /* 0x000000ff0c097208 */ /* 0x000fe20000000000 */
[----:B------:R-:W-:Y:S01]  /*1170*/  FMUL R14, R11, R14 ;  /* 0x0000000e0b0e7220 */ /* 0x000fe20000400000 */
[----:B------:R-:W-:-:S02]  /*1180*/  FSEL R10, R15, RZ, P0 ;  /* 0x000000ff0f0a7208 */ /* 0x000fc40000000000 */
[----:B------:R-:W-:Y:S02]  /*1190*/  FSEL R2, R27, RZ, P0 ;  /* 0x000000ff1b027208 */ /* 0x000fe40000000000 */
[----:B------:R-:W-:Y:S01]  /*11a0*/  FSEL R8, R13, RZ, P0 ;  /* 0x000000ff0d087208 */ /* 0x000fe20000000000 */
[----:B------:R-:W-:Y:S01]  /*11b0*/  FADD R24, R24, R9 ;  /* 0x0000000918187221 */ /* 0x000fe20000000000 */
[----:B------:R-:W-:Y:S01]  /*11c0*/  FSEL R11, R14, RZ, P0 ;  /* 0x000000ff0e0b7208 */ /* 0x000fe20000000000 */
[----:B------:R-:W-:Y:S02]  /*11d0*/  FADD R23, R23, R10 ;  /* 0x0000000a17177221 */ /* 0x000fe40000000000 */
[----:B------:R-:W-:Y:S01]  /*11e0*/  FADD R21, R21, R8 ;  /* 0x0000000815157221 */ /* 0x000fe20000000000 */
[----:B------:R-:W-:Y:S01]  /*11f0*/  FADD R25, R25, R2 ;  /* 0x0000000219197221 */ /* 0x000fe20000000000 */
[----:B------:R-:W-:Y:S01]  /*1200*/  FADD R22, R22, R11 ;  /* 0x0000000b16167221 */ /* 0x000fe20000000000 */
[----:B------:R-:W-:Y:S04]  /*1210*/  LDS R2, [R0.X4] ;  /* 0x0000000000027984 */ /* 0x000fe80000004800 */
[----:B------:R-:W-:Y:S01]  /*1220*/  LDS R11, [R0.X4+0x14] ;  /* 0x00001400000b7984 */ /* 0x000fe20000004800 */
[----:B------:R-:W-:Y:S01]  /*1230*/  FADD R32, R32, R29 ;  /* 0x0000001d20207221 */ /* 0x000fe20000000000 */
[----:B------:R-:W-:Y:S01]  /*1240*/  ISETP.GE.AND P5, PT, R28, 0x100, PT ;  /* 0x000001001c00780c */ /* 0x000fe20003fa6270 */
[----:B------:R-:W-:Y:S01]  /*1250*/  IMAD R3, R3, 0x100, R28 ;  /* 0x0000010003037824 */ /* 0x000fe200078e021c */
[----:B------:R-:W-:Y:S01]  /*1260*/  FADD R22, RZ, R22 ;  /* 0x00000016ff167221 */ /* 0x000fe20000000000 */
[----:B------:R-:W-:Y:S01]  /*1270*/  FADD R33, RZ, R33 ;  /* 0x00000021ff217221 */ /* 0x000fe20000000000 */
[----:B------:R-:W-:Y:S01]  /*1280*/  FADD R31, RZ, R31 ;  /* 0x0000001fff1f7221 */ /* 0x000fe20000000000 */
[----:B---3--:R-:W-:-:S02]  /*1290*/  SEL R15, R4, RZ, P3 ;  /* 0x000000ff040f7207 */ /* 0x008fc40001800000 */
[----:B------:R-:W-:Y:S01]  /*12a0*/  SEL R26, R5, RZ, P3 ;  /* 0x000000ff051a7207 */ /* 0x000fe20001800000 */
[----:B------:R-:W-:Y:S01]  /*12b0*/  LDS R4, [R0.X4+0x4] ;  /* 0x0000040000047984 */ /* 0x000fe20000004800 */
[----:B------:R-:W-:Y:S02]  /*12c0*/  SEL R27, R7, RZ, P3 ;  /* 0x000000ff071b7207 */ /* 0x000fe40001800000 */
[----:B----4-:R-:W-:Y:S01]  /*12d0*/  SEL R16, R16, RZ, P3 ;  /* 0x000000ff10107207 */ /* 0x010fe20001800000 */
[----:B------:R-:W0:Y:S01]  /*12e0*/  LDS R5, [R0.X4+0x18] ;  /* 0x0000180000057984 */ /* 0x000e220000004800 */
[----:B------:R-:W-:Y:S02]  /*12f0*/  SEL R19, R19, RZ, P3 ;  /* 0x000000ff13137207 */ /* 0x000fe40001800000 */
[----:B------:R-:W-:Y:S01]  /*1300*/  SEL R17, R17, RZ, P3 ;  /* 0x000000ff11117207 */ /* 0x000fe20001800000 */
[----:B------:R-:W-:Y:S02]  /*1310*/  IMAD.U32 R9, R15, 0x10000, RZ ;  /* 0x000100000f097824 */ /* 0x000fe400078e00ff */
[----:B------:R-:W-:-:S02]  /*1320*/  IMAD.U32 R10, R27, 0x10000, RZ ;  /* 0x000100001b0a7824 */ /* 0x000fc400078e00ff */
[----:B------:R-:W-:Y:S02]  /*1330*/  IMAD.U32 R8, R16, 0x10000, RZ ;  /* 0x0001000010087824 */ /* 0x000fe400078e00ff */
[----:B------:R-:W-:Y:S02]  /*1340*/  IMAD.U32 R13, R26, 0x10000, RZ ;  /* 0x000100001a0d7824 */ /* 0x000fe400078e00ff */
[----:B------:R-:W-:Y:S02]  /*1350*/  IMAD.U32 R7, R19, 0x10000, RZ ;  /* 0x0001000013077824 */ /* 0x000fe400078e00ff */
[----:B------:R-:W-:Y:S01]  /*1360*/  IMAD.U32 R12, R17, 0x10000, RZ ;  /* 0x00010000110c7824 */ /* 0x000fe200078e00ff */
[----:B------:R-:W-:Y:S01]  /*1370*/  SEL R14, R6, RZ, P3 ;  /* 0x000000ff060e7207 */ /* 0x000fe20001800000 */
[----:B------:R-:W-:Y:S01]  /*1380*/  FADD R8, R9, R8 ;  /* 0x0000000809087221 */ /* 0x000fe20000000000 */
[----:B------:R-:W1:Y:S01]  /*1390*/  LDS R6, [R0.X4+0x8] ;  /* 0x0000080000067984 */ /* 0x000e620000004800 */
[----:B------:R-:W-:Y:S01]  /*13a0*/  FADD R7, R10, R7 ;  /* 0x000000070a077221 */ /* 0x000fe20000000000 */
[----:B------:R-:W-:-:S02]  /*13b0*/  FADD R12, R13, R12 ;  /* 0x0000000c0d0c7221 */ /* 0x000fc40000000000 */
[----:B------:R-:W2:Y:S04]  /*13c0*/  LDS R9, [R0.X4+0xc] ;  /* 0x00000c0000097984 */ /* 0x000ea80000004800 */
[----:B------:R-:W3:Y:S04]  /*13d0*/  LDS R10, [R0.X4+0x10] ;  /* 0x00001000000a7984 */ /* 0x000ee80000004800 */
[----:B------:R4:W5:Y:S01]  /*13e0*/  LDS R13, [R0.X4+0x1c] ;  /* 0x00001c00000d7984 */ /* 0x0009620000004800 */
[----:B------:R-:W-:Y:S02]  /*13f0*/  PRMT R16, R27, 0x7632, R16 ;  /* 0x000076321b107816 */ /* 0x000fe40000000010 */
[----:B------:R-:W-:-:S02]  /*1400*/  SEL R18, R18, RZ, P3 ;  /* 0x000000ff12127207 */ /* 0x000fc40001800000 */
[----:B------:R-:W-:Y:S02]  /*1410*/  PRMT R26, R15, 0x7632, R26 ;  /* 0x000076320f1a7816 */ /* 0x000fe4000000001a */
[----:B------:R-:W-:Y:S02]  /*1420*/  PRMT R29, R16, 0x7632, R29 ;  /* 0x00007632101d7816 */ /* 0x000fe4000000001d */
[----:B------:R-:W-:Y:S01]  /*1430*/  PRMT R28, R14, 0x7632, R28 ;  /* 0x000076320e1c7816 */ /* 0x000fe2000000001c */
[----:B----4-:R-:W-:Y:S01]  /*1440*/  IMAD.U32 R0, R26, 0x10000, RZ ;  /* 0x000100001a007824 */ /* 0x010fe200078e00ff */
[----:B------:R-:W-:Y:S01]  /*1450*/  PRMT R30, R19, 0x7632, R30 ;  /* 0x00007632131e7816 */ /* 0x000fe2000000001e */
[----:B------:R-:W-:Y:S01]  /*1460*/  IMAD.U32 R29, R29, 0x10000, RZ ;  /* 0x000100001d1d7824 */ /* 0x000fe200078e00ff */
[----:B------:R-:W-:Y:S02]  /*1470*/  PRMT R15, R18, 0x7632, R15 ;  /* 0x00007632120f7816 */ /* 0x000fe4000000000f */
[----:B------:R-:W-:-:S02]  /*1480*/  PRMT R27, R26, 0x7632, R27 ;  /* 0x000076321a1b7816 */ /* 0x000fc4000000001b */
[----:B------:R-:W-:Y:S01]  /*1490*/  PRMT R19, R17, 0x7632, R19 ;  /* 0x0000763211137816 */ /* 0x000fe20000000013 */
[----:B------:R-:W-:Y:S01]  /*14a0*/  IMAD.U32 R17, R18, 0x10000, RZ ;  /* 0x0001000012117824 */ /* 0x000fe200078e00ff */
[----:B------:R-:W-:Y:S01]  /*14b0*/  FADD R0, R0, R29 ;  /* 0x0000001d00007221 */ /* 0x000fe20000000000 */
[----:B------:R-:W-:Y:S02]  /*14c0*/  IMAD.U32 R26, R28, 0x10000, RZ ;  /* 0x000100001c1a7824 */ /* 0x000fe400078e00ff */
[----:B------:R-:W-:Y:S02]  /*14d0*/  IMAD.U32 R15, R15, 0x10000, RZ ;  /* 0x000100000f0f7824 */ /* 0x000fe400078e00ff */
[----:B------:R-:W-:Y:S02]  /*14e0*/  IMAD.U32 R18, R27, 0x10000, RZ ;  /* 0x000100001b127824 */ /* 0x000fe400078e00ff */
[----:B------:R-:W-:Y:S02]  /*14f0*/  IMAD.U32 R19, R19, 0x10000, RZ ;  /* 0x0001000013137824 */ /* 0x000fe400078e00ff */
[----:B------:R-:W-:-:S02]  /*1500*/  IMAD.U32 R14, R14, 0x10000, RZ ;  /* 0x000100000e0e7824 */ /* 0x000fc400078e00ff */
[----:B------:R-:W-:Y:S02]  /*1510*/  IMAD.U32 R16, R16, 0x10000, RZ ;  /* 0x0001000010107824 */ /* 0x000fe400078e00ff */
[----:B------:R-:W-:Y:S01]  /*1520*/  IMAD.U32 R27, R30, 0x10000, RZ ;  /* 0x000100001e1b7824 */ /* 0x000fe200078e00ff */
[----:B------:R-:W-:Y:S01]  /*1530*/  FADD R15, R26, R15 ;  /* 0x0000000f1a0f7221 */ /* 0x000fe20000000000 */
[----:B0-----:R-:W-:Y:S01]  /*1540*/  @P4 FSEL R5, R7, RZ, P2 ;  /* 0x000000ff07054208 */ /* 0x001fe20001000000 */
[----:B------:R-:W-:Y:S01]  /*1550*/  FADD R18, R18, R19 ;  /* 0x0000001312127221 */ /* 0x000fe20000000000 */
[----:B------:R-:W-:Y:S01]  /*1560*/  @P4 FSEL R4, R0, RZ, P2 ;  /* 0x000000ff00044208 */ /* 0x000fe20001000000 */
[----:B------:R-:W-:Y:S01]  /*1570*/  FADD R14, R14, R17 ;  /* 0x000000110e0e7221 */ /* 0x000fe20000000000 */
[----:B------:R-:W-:Y:S01]  /*1580*/  FADD R16, R16, R27 ;  /* 0x0000001b10107221 */ /* 0x000fe20000000000 */
[----:B------:R-:W-:Y:S01]  /*1590*/  FADD R17, RZ, R32 ;  /* 0x00000020ff117221 */ /* 0x000fe20000000000 */
[----:B------:R-:W-:Y:S01]  /*15a0*/  FSEL R7, R22, R5, !P1 ;  /* 0x0000000516077208 */ /* 0x000fe20004800000 */
[----:B------:R-:W-:Y:S01]  /*15b0*/  FADD R0, RZ, R25 ;  /* 0x00000019ff007221 */ /* 0x000fe20000000000 */
[----:B------:R-:W-:Y:S01]  /*15c0*/  @P4 FSEL R2, R8, RZ, P2 ;  /* 0x000000ff08024208 */ /* 0x000fe20001000000 */
[----:B------:R-:W-:Y:S01]  /*15d0*/  FADD R8, RZ, R23 ;  /* 0x00000017ff087221 */ /* 0x000fe20000000000 */
[----:B------:R-:W-:Y:S01]  /*15e0*/  FSEL R5, R33, R4, !P1 ;  /* 0x0000000421057208 */ /* 0x000fe20004800000 */
[----:B------:R-:W-:Y:S01]  /*15f0*/  FADD R4, RZ, R21 ;  /* 0x00000015ff047221 */ /* 0x000fe20000000000 */
[----:B------:R-:W-:Y:S01]  /*1600*/  @P4 FSEL R11, R15, RZ, P2 ;  /* 0x000000ff0f0b4208 */ /* 0x000fe20001000000 */
[----:B------:R-:W-:Y:S01]  /*1610*/  FADD R15, RZ, R24 ;  /* 0x00000018ff0f7221 */ /* 0x000fe20000000000 */
[----:B-1----:R-:W-:-:S02]  /*1620*/  @P4 FSEL R6, R12, RZ, P2 ;  /* 0x000000ff0c064208 */ /* 0x002fc40001000000 */
[----:B--2---:R-:W-:Y:S02]  /*1630*/  @P4 FSEL R9, R18, RZ, P2 ;  /* 0x000000ff12094208 */ /* 0x004fe40001000000 */
[----:B---3--:R-:W-:Y:S02]  /*1640*/  @P4 FSEL R10, R14, RZ, P2 ;  /* 0x000000ff0e0a4208 */ /* 0x008fe40001000000 */
[----:B-----5:R-:W-:Y:S02]  /*1650*/  @P4 FSEL R13, R16, RZ, P2 ;  /* 0x000000ff100d4208 */ /* 0x020fe40001000000 */
[----:B------:R-:W-:Y:S02]  /*1660*/  FSEL R2, R17, R2, !P1 ;  /* 0x0000000211027208 */ /* 0x000fe40004800000 */
[----:B------:R-:W-:Y:S02]  /*1670*/  FSEL R6, R31, R6, !P1 ;  /* 0x000000061f067208 */ /* 0x000fe40004800000 */
[----:B------:R-:W-:-:S02]  /*1680*/  FSEL R9, R0, R9, !P1 ;  /* 0x0000000900097208 */ /* 0x000fc40004800000 */
[----:B------:R-:W-:Y:S02]  /*1690*/  FSEL R10, R15, R10, !P1 ;  /* 0x0000000a0f0a7208 */ /* 0x000fe40004800000 */
[----:B------:R-:W-:Y:S02]  /*16a0*/  FSEL R11, R4, R11, !P1 ;  /* 0x0000000b040b7208 */ /* 0x000fe40004800000 */
[----:B------:R-:W-:Y:S02]  /*16b0*/  FSEL R0, R8, R13, !P1 ;  /* 0x0000000d08007208 */ /* 0x000fe40004800000 */
[----:B------:R-:W-:Y:S01]  /*16c0*/  F2FP.BF16.PACK_AB R4, R5, R2 ;  /* 0x000000020504723e */ /* 0x000fe200000010ff */
[----:B------:R-:W-:Y:S01]  /*16d0*/  IMAD.WIDE R20, R3, R20, c[0x0][0x188] ;  /* 0x0000620003147625 */ /* 0x000fe200078e0214 */
[----:B------:R-:W-:Y:S02]  /*16e0*/  F2FP.BF16.PACK_AB R5, R9, R6 ;  /* 0x000000060905723e */ /* 0x000fe400000010ff */
[----:B------:R-:W-:-:S02]  /*16f0*/  F2FP.BF16.PACK_AB R6, R11, R10 ;  /* 0x0000000a0b06723e */ /* 0x000fc400000010ff */
[----:B------:R-:W-:Y:S01]  /*1700*/  F2FP.BF16.PACK_AB R7, R0, R7 ;  /* 0x000000070007723e */ /* 0x000fe200000010ff */
[----:B------:R-:W-:Y:S06]  /*1710*/  @P5 EXIT ;  /* 0x000000000000594d */ /* 0x000fec0003800000 */
[----:B------:R-:W-:Y:S01]  /*1720*/  STG.E.128 [R20.64], R4 ;  /* 0x0000000414007986 */ /* 0x000fe2000c101d04 */
[----:B------:R-:W-:Y:S05]  /*1730*/  EXIT ;  /* 0x000000000000794d */ /* 0x000fea0003800000 */
.L_x_0:
[----:B------:R-:W-:-:S00]  /*1740*/  BRA `(.L_x_0) ;  /* 0xfffffff000007947 */ /* 0x000fc0000383ffff */
[----:B------:R-:W-:-:S00]  /*1750*/  NOP ;  /* 0x0000000000007918 */ /* 0x000fc00000000000 */
        /* <DEDUP_REMOVED lines=10> */
.L_x_1:


//--------------------- .nv.shared.triton__0d1d2d3d4d5d6de7de --------------------------
	.section	.nv.shared.triton__0d1d2d3d4d5d6de7de,"aw",@nobits
	.align	16
